	.headerflags	@"EF_CUDA_TEXMODE_UNIFIED EF_CUDA_64BIT_ADDRESS EF_CUDA_ACCELERATORS EF_CUDA_SM90 EF_CUDA_VIRTUAL_SM(EF_CUDA_SM90)"
	.elftype	@"ET_EXEC"


//--------------------- .nv.info                  --------------------------
	.section	.nv.info,"",@"SHT_CUDA_INFO"
	.align	4


	//----- nvinfo : EIATTR_REGCOUNT
	.align		4
        /*0000*/ 	.byte	0x04, 0x2f
        /*0002*/ 	.short	(.L_1 - .L_0)
	.align		4
.L_0:
        /*0004*/ 	.word	index@(triton_poi_fused_convolution_relu_3)
        /*0008*/ 	.word	0x0000000c


	//----- nvinfo : EIATTR_MIN_STACK_SIZE
	.align		4
.L_1:
        /*000c*/ 	.byte	0x04, 0x12
        /*000e*/ 	.short	(.L_3 - .L_2)
	.align		4
.L_2:
        /*0010*/ 	.word	index@(triton_poi_fused_convolution_relu_3)
        /*0014*/ 	.word	0x00000000


	//----- nvinfo : EIATTR_FRAME_SIZE
	.align		4
.L_3:
        /*0018*/ 	.byte	0x04, 0x11
        /*001a*/ 	.short	(.L_5 - .L_4)
	.align		4
.L_4:
        /*001c*/ 	.word	index@(triton_poi_fused_convolution_relu_3)
        /*0020*/ 	.word	0x00000000


	//----- nvinfo : EIATTR_MIN_STACK_SIZE
	.align		4
.L_5:
        /*0024*/ 	.byte	0x04, 0x12
        /*0026*/ 	.short	(.L_7 - .L_6)
	.align		4
.L_6:
        /*0028*/ 	.word	index@(triton_poi_fused_convolution_relu_3)
        /*002c*/ 	.word	0x00000000
.L_7:


//--------------------- .nv.info.triton_poi_fused_convolution_relu_3 --------------------------
	.section	.nv.info.triton_poi_fused_convolution_relu_3,"",@"SHT_CUDA_INFO"
	.sectionflags	@""
	.align	4


	//----- nvinfo : EIATTR_CUDA_API_VERSION
	.align		4
        /*0000*/ 	.byte	0x04, 0x37
        /*0002*/ 	.short	(.L_9 - .L_8)
.L_8:
        /*0004*/ 	.word	0x0000007c


	//----- nvinfo : EIATTR_KPARAM_INFO
	.align		4
.L_9:
        /*0008*/ 	.byte	0x04, 0x17
        /*000a*/ 	.short	(.L_11 - .L_10)
.L_10:
        /*000c*/ 	.word	0x00000000
        /*0010*/ 	.short	0x0002
        /*0012*/ 	.short	0x0010
        /*0014*/ 	.byte	0x00, 0xf0, 0x11, 0x00


	//----- nvinfo : EIATTR_KPARAM_INFO
	.align		4
.L_11:
        /*0018*/ 	.byte	0x04, 0x17
        /*001a*/ 	.short	(.L_13 - .L_12)
.L_12:
        /*001c*/ 	.word	0x00000000
        /*0020*/ 	.short	0x0001
        /*0022*/ 	.short	0x0008
        /*0024*/ 	.byte	0x00, 0xf4, 0x21, 0x00


	//----- nvinfo : EIATTR_KPARAM_INFO
	.align		4
.L_13:
        /*0028*/ 	.byte	0x04, 0x17
        /*002a*/ 	.short	(.L_15 - .L_14)
.L_14:
        /*002c*/ 	.word	0x00000000
        /*0030*/ 	.short	0x0000
        /*0032*/ 	.short	0x0000
        /*0034*/ 	.byte	0x00, 0xf4, 0x21, 0x00


	//----- nvinfo : EIATTR_SPARSE_MMA_MASK
	.align		4
.L_15:
        /*0038*/ 	.byte	0x03, 0x50
        /*003a*/ 	.short	0x0000


	//----- nvinfo : EIATTR_MAXREG_COUNT
	.align		4
        /*003c*/ 	.byte	0x03, 0x1b
        /*003e*/ 	.short	0x00ff


	//----- nvinfo : EIATTR_EXIT_INSTR_OFFSETS
	.align		4
        /*0040*/ 	.byte	0x04, 0x1c
        /*0042*/ 	.short	(.L_17 - .L_16)


	//   ....[0]....
.L_16:
        /*0044*/ 	.word	0x00000180


	//----- nvinfo : EIATTR_REQNTID
	.align		4
.L_17:
        /*0048*/ 	.byte	0x04, 0x10
        /*004a*/ 	.short	(.L_19 - .L_18)
.L_18:
        /*004c*/ 	.word	0x00000100
        /*0050*/ 	.word	0x00000001
        /*0054*/ 	.word	0x00000001


	//----- nvinfo : EIATTR_CBANK_PARAM_SIZE
	.align		4
.L_19:
        /*0058*/ 	.byte	0x03, 0x19
        /*005a*/ 	.short	0x0014


	//----- nvinfo : EIATTR_PARAM_CBANK
	.align		4
        /*005c*/ 	.byte	0x04, 0x0a
        /*005e*/ 	.short	(.L_21 - .L_20)
	.align		4
.L_20:
        /*0060*/ 	.word	index@(.nv.constant0.triton_poi_fused_convolution_relu_3)
        /*0064*/ 	.short	0x0210
        /*0066*/ 	.short	0x0014


	//----- nvinfo : EIATTR_SW_WAR
	.align		4
.L_21:
        /*0068*/ 	.byte	0x04, 0x36
        /*006a*/ 	.short	(.L_23 - .L_22)
.L_22:
        /*006c*/ 	.word	0x00000008
.L_23:


//--------------------- .nv.callgraph             --------------------------
	.section	.nv.callgraph,"",@"SHT_CUDA_CALLGRAPH"
	.align	4
	.sectionentsize	8
	.align		4
        /*0000*/ 	.word	0x00000000
	.align		4
        /*0004*/ 	.word	0xffffffff
	.align		4
        /*0008*/ 	.word	0x00000000
	.align		4
        /*000c*/ 	.word	0xfffffffe
	.align		4
        /*0010*/ 	.word	0x00000000
	.align		4
        /*0014*/ 	.word	0xfffffffd
	.align		4
        /*0018*/ 	.word	0x00000000
	.align		4
        /*001c*/ 	.word	0xfffffffc


//--------------------- .text.triton_poi_fused_convolution_relu_3 --------------------------
	.section	.text.triton_poi_fused_convolution_relu_3,"ax",@progbits
	.align	128
        .global         triton_poi_fused_convolution_relu_3
        .type           triton_poi_fused_convolution_relu_3,@function
        .size           triton_poi_fused_convolution_relu_3,(.L_x_1 - triton_poi_fused_convolution_relu_3)
        .other          triton_poi_fused_convolution_relu_3,@"STO_CUDA_ENTRY STV_DEFAULT"
triton_poi_fused_convolution_relu_3:
.text.triton_poi_fused_convolution_relu_3:
[----:B------:R-:W-:Y:S01]  /*0000*/  LDC R1, c[0x0][0x28] ;  /* 0x00000a00ff017b82 */ /* 0x000fe20000000800 */
[----:B------:R-:W1:Y:S07]  /*0010*/  S2R R0, SR_TID.X ;  /* 0x0000000000007919 */ /* 0x000e6e0000002100 */
[----:B------:R-:W2:Y:S01]  /*0020*/  LDC.64 R4, c[0x0][0x218] ;  /* 0x00008600ff047b82 */ /* 0x000ea20000000a00 */
[----:B------:R-:W-:Y:S01]  /*0030*/  ULDC.64 UR4, c[0x0][0x208] ;  /* 0x0000820000047ab9 */ /* 0x000fe20000000a00 */
[----:B------:R-:W3:Y:S06]  /*0040*/  S2R R7, SR_CTAID.X ;  /* 0x0000000000077919 */ /* 0x000eec0000002500 */
[----:B------:R-:W4:Y:S01]  /*0050*/  LDC.64 R2, c[0x0][0x210] ;  /* 0x00008400ff027b82 */ /* 0x000f220000000a00 */
[----:B-1----:R-:W-:-:S05]  /*0060*/  IMAD.SHL.U32 R0, R0, 0x2, RZ ;  /* 0x0000000200007824 */ /* 0x002fca00078e00ff */
[----:B------:R-:W-:-:S04]  /*0070*/  LOP3.LUT R0, R0, 0x1fe, RZ, 0xc0, !PT ;  /* 0x000001fe00007812 */ /* 0x000fc800078ec0ff */
[----:B---3--:R-:W-:-:S05]  /*0080*/  LEA R7, R7, R0, 0x9 ;  /* 0x0000000007077211 */ /* 0x008fca00078e48ff */
[----:B------:R-:W-:-:S04]  /*0090*/  IMAD.HI R0, R7, 0x2aaaaaab, RZ ;  /* 0x2aaaaaab07007827 */ /* 0x000fc800078e02ff */
[----:B----4-:R-:W-:Y:S01]  /*00a0*/  IMAD.WIDE R2, R7, 0x4, R2 ;  /* 0x0000000407027825 */ /* 0x010fe200078e0202 */
[----:B------:R-:W-:-:S04]  /*00b0*/  SHF.R.U32.HI R9, RZ, 0x1f, R0 ;  /* 0x0000001fff097819 */ /* 0x000fc80000011600 */
[----:B------:R-:W-:-:S05]  /*00c0*/  LEA.HI R0, R0, R9, RZ, 0x1d ;  /* 0x0000000900007211 */ /* 0x000fca00078fe8ff */
[----:B------:R-:W-:Y:S02]  /*00d0*/  IMAD R9, R0, -0x30, R7 ;  /* 0xffffffd000097824 */ /* 0x000fe400078e0207 */
[----:B------:R-:W3:Y:S02]  /*00e0*/  LDG.E.64 R6, desc[UR4][R2.64] ;  /* 0x0000000402067981 */ /* 0x000ee4000c1e1b00 */
[----:B--2---:R-:W-:-:S06]  /*00f0*/  IMAD.WIDE R4, R9, 0x4, R4 ;  /* 0x0000000409047825 */ /* 0x004fcc00078e0204 */
[----:B------:R-:W3:Y:S02]  /*0100*/  LDG.E.EL.64 R4, desc[UR4][R4.64] ;  /* 0x0000000404047981 */ /* 0x000ee4000c2e1b00 */
[C---:B---3--:R-:W-:Y:S01]  /*0110*/  FSETP.GEU.AND P0, PT, R6.reuse, -R4, PT ;  /* 0x800000040600720b */ /* 0x048fe20003f0e000 */
[----:B------:R-:W-:Y:S01]  /*0120*/  FADD R6, R6, R4 ;  /* 0x0000000406067221 */ /* 0x000fe20000000000 */
[C---:B------:R-:W-:Y:S01]  /*0130*/  FADD R0, R7.reuse, R5 ;  /* 0x0000000507007221 */ /* 0x040fe20000000000 */
[----:B------:R-:W-:-:S03]  /*0140*/  FSETP.GEU.AND P1, PT, R7, -R5, PT ;  /* 0x800000050700720b */ /* 0x000fc60003f2e000 */
[----:B------:R-:W-:Y:S02]  /*0150*/  FSEL R6, R6, RZ, P0 ;  /* 0x000000ff06067208 */ /* 0x000fe40000000000 */
[----:B------:R-:W-:-:S05]  /*0160*/  FSEL R7, R0, RZ, P1 ;  /* 0x000000ff00077208 */ /* 0x000fca0000800000 */
[----:B------:R-:W-:Y:S01]  /*0170*/  STG.E.64 desc[UR4][R2.64], R6 ;  /* 0x0000000602007986 */ /* 0x000fe2000c101b04 */
[----:B------:R-:W-:Y:S05]  /*0180*/  EXIT ;  /* 0x000000000000794d */ /* 0x000fea0003800000 */
.L_x_0:
[----:B------:R-:W-:-:S00]  /*0190*/  BRA `(.L_x_0) ;  /* 0xfffffffc00fc7947 */ /* 0x000fc0000383ffff */
[----:B------:R-:W-:-:S00]  /*01a0*/  NOP ;  /* 0x0000000000007918 */ /* 0x000fc00000000000 */
        /* <DEDUP_REMOVED lines=13> */
.L_x_1:


//--------------------- .nv.constant0.triton_poi_fused_convolution_relu_3 --------------------------
	.section	.nv.constant0.triton_poi_fused_convolution_relu_3,"a",@progbits
	.sectionflags	@""
	.align	4
.nv.constant0.triton_poi_fused_convolution_relu_3:
	.zero		548
